//
// Generated by NVIDIA NVVM Compiler
//
// Compiler Build ID: CL-36424714
// Cuda compilation tools, release 13.0, V13.0.88
// Based on NVVM 20.0.0
//

.version 9.0
.target sm_100
.address_size 64

	// .globl	_Z6kernelv
.extern .func  (.param .b32 func_retval0) vprintf
(
	.param .b64 vprintf_param_0,
	.param .b64 vprintf_param_1
)
;
.global .align 1 .b8 $str[14] = {72, 101, 108, 108, 111, 32, 119, 111, 114, 108, 100, 33, 10};

.visible .entry _Z6kernelv()
{
	.reg .b32 	%r<3>;
	.reg .b64 	%rd<3>;

	mov.u64 	%rd1, $str;
	cvta.global.u64 	%rd2, %rd1;
	{ // callseq 0, 0
	.param .b64 param0;
	st.param.b64 	[param0], %rd2;
	.param .b64 param1;
	st.param.b64 	[param1], 0;
	.param .b32 retval0;
	call.uni (retval0), 
	vprintf, 
	(
	param0, 
	param1
	);
	ld.param.b32 	%r1, [retval0];
	} // callseq 0
	ret;

}


// ===== COMPILED SASS (sm_100) =====

	.target	sm_100

	.elftype	@"ET_EXEC"


//--------------------- .note.nv.tkinfo           --------------------------
	.section	.note.nv.tkinfo,"",@"SHT_NOTE"
	.sectionflags	@"SHF_NOTE_NV_TKINFO"
	.tkinfo
        /*0018*/ 	.word	0x00000002
        /*0030*/ 	.string	""
        /*0030*/ 	.string	"ptxas"
        /*0030*/ 	.string	"Cuda compilation tools, release 13.0, V13.0.88"
        /*0030*/ 	.string	"Build cuda_13.0.r13.0/compiler.36424714_0"
        /*0030*/ 	.string	"-arch sm_100 -m 64 "



//--------------------- .note.nv.cuinfo           --------------------------
	.section	.note.nv.cuinfo,"",@"SHT_NOTE"
	.sectionflags	@"SHF_NOTE_NV_CUINFO"
        /*0018*/ 	.short	0x0002
        /*001a*/ 	.short	0x0064
        /*001c*/ 	.short	0x0082
	.zero		2


//--------------------- .nv.info                  --------------------------
	.section	.nv.info,"",@"SHT_CUDA_INFO"
	.align	4


	//----- nvinfo : EIATTR_REGCOUNT
	.align		4
        /*0000*/ 	.byte	0x04, 0x2f
        /*0002*/ 	.short	(.L_2 - .L_1)
	.align		4
.L_1:
        /*0004*/ 	.word	index@(_Z6kernelv)
        /*0008*/ 	.word	0x00000018


	//----- nvinfo : EIATTR_FRAME_SIZE
	.align		4
.L_2:
        /*000c*/ 	.byte	0x04, 0x11
        /*000e*/ 	.short	(.L_4 - .L_3)
	.align		4
.L_3:
        /*0010*/ 	.word	index@(_Z6kernelv)
        /*0014*/ 	.word	0x00000000


	//----- nvinfo : EIATTR_MIN_STACK_SIZE
	.align		4
.L_4:
        /*0018*/ 	.byte	0x04, 0x12
        /*001a*/ 	.short	(.L_6 - .L_5)
	.align		4
.L_5:
        /*001c*/ 	.word	index@(_Z6kernelv)
        /*0020*/ 	.word	0x00000000
.L_6:


//--------------------- .nv.compat                --------------------------
	.section	.nv.compat,"",@"SHT_CUDA_COMPAT_INFO"
	.align	4
        /*0000*/ 	.byte	0x02, 0x09, 0x00, 0x00, 0x02, 0x02, 0x01, 0x00, 0x02, 0x05, 0x05, 0x00, 0x03, 0x07, 0x01, 0x01
        /*0010*/ 	.byte	0x02, 0x03, 0x00, 0x00, 0x02, 0x06, 0x01, 0x00, 0x04, 0x0b, 0x08, 0x00, 0x09, 0x00, 0x00, 0x00
        /*0020*/ 	.byte	0x00, 0x00, 0x00, 0x00


//--------------------- .nv.info._Z6kernelv       --------------------------
	.section	.nv.info._Z6kernelv,"",@"SHT_CUDA_INFO"
	.sectionflags	@""
	.align	4


	//----- nvinfo : EIATTR_CUDA_API_VERSION
	.align		4
        /*0000*/ 	.byte	0x04, 0x37
        /*0002*/ 	.short	(.L_8 - .L_7)
.L_7:
        /*0004*/ 	.word	0x00000082


	//----- nvinfo : EIATTR_SPARSE_MMA_MASK
	.align		4
.L_8:
        /*0008*/ 	.byte	0x03, 0x50
        /*000a*/ 	.short	0x0000


	//----- nvinfo : EIATTR_MAXREG_COUNT
	.align		4
        /*000c*/ 	.byte	0x03, 0x1b
        /*000e*/ 	.short	0x00ff


	//----- nvinfo : EIATTR_EXTERNS
	.align		4
        /*0010*/ 	.byte	0x04, 0x0f
        /*0012*/ 	.short	(.L_10 - .L_9)


	//   ....[0]....
	.align		4
.L_9:
        /*0014*/ 	.word	index@(vprintf)


	//----- nvinfo : EIATTR_MERCURY_ISA_VERSION
	.align		4
.L_10:
        /*0018*/ 	.byte	0x03, 0x5f
        /*001a*/ 	.short	0x0101


	//----- nvinfo : EIATTR_VRC_CTA_INIT_COUNT
	.align		4
        /*001c*/ 	.byte	0x02, 0x4a
	.zero		1
	.zero		1


	//----- nvinfo : EIATTR_SYSCALL_OFFSETS
	.align		4
        /*0020*/ 	.byte	0x04, 0x46
        /*0022*/ 	.short	(.L_12 - .L_11)


	//   ....[0]....
.L_11:
        /*0024*/ 	.word	0x00000080


	//----- nvinfo : EIATTR_EXIT_INSTR_OFFSETS
	.align		4
.L_12:
        /*0028*/ 	.byte	0x04, 0x1c
        /*002a*/ 	.short	(.L_14 - .L_13)


	//   ....[0]....
.L_13:
        /*002c*/ 	.word	0x00000090


	//----- nvinfo : EIATTR_SW_WAR
	.align		4
.L_14:
        /*0030*/ 	.byte	0x04, 0x36
        /*0032*/ 	.short	(.L_16 - .L_15)
.L_15:
        /*0034*/ 	.word	0x00000008
.L_16:


//--------------------- .nv.callgraph             --------------------------
	.section	.nv.callgraph,"",@"SHT_CUDA_CALLGRAPH"
	.align	4
	.sectionentsize	8
	.align		4
        /*0000*/ 	.word	0x00000000
	.align		4
        /*0004*/ 	.word	0xffffffff
	.align		4
        /*0008*/ 	.word	index@(_Z6kernelv)
	.align		4
        /*000c*/ 	.word	index@(vprintf)
	.align		4
        /*0010*/ 	.word	0x00000000
	.align		4
        /*0014*/ 	.word	0xfffffffe
	.align		4
        /*0018*/ 	.word	0x00000000
	.align		4
        /*001c*/ 	.word	0xfffffffd
	.align		4
        /*0020*/ 	.word	0x00000000
	.align		4
        /*0024*/ 	.word	0xfffffffc


//--------------------- .nv.constant4             --------------------------
	.section	.nv.constant4,"a",@progbits
	.align	8
	.align		8
.nv.constant4:
        /*0000*/ 	.dword	vprintf
	.align		8
        /*0008*/ 	.dword	$str


//--------------------- .text._Z6kernelv          --------------------------
	.section	.text._Z6kernelv,"ax",@progbits
	.align	128
        .global         _Z6kernelv
        .type           _Z6kernelv,@function
        .size           _Z6kernelv,(.L_x_2 - _Z6kernelv)
        .other          _Z6kernelv,@"STO_CUDA_ENTRY STV_DEFAULT"
_Z6kernelv:
.text._Z6kernelv:
[----:B------:R-:W0:Y:S01]  /*0000*/  LDC R1, c[0x0][0x37c] ;  /* 0x0000df00ff017b82 */ /* 0x000e220000000800 */
[----:B------:R-:W-:Y:S01]  /*0010*/  MOV R0, 0x0 ;  /* 0x0000000000007802 */ /* 0x000fe20000000f00 */
[----:B------:R-:W1:Y:S01]  /*0020*/  LDCU.64 UR4, c[0x4][0x8] ;  /* 0x01000100ff0477ac */ /* 0x000e620008000a00 */
[----:B------:R-:W-:-:S05]  /*0030*/  CS2R R6, SRZ ;  /* 0x0000000000067805 */ /* 0x000fca000001ff00 */
[----:B------:R2:W3:Y:S01]  /*0040*/  LDC.64 R2, c[0x4][R0] ;  /* 0x0100000000027b82 */ /* 0x0004e20000000a00 */
[----:B-1----:R-:W-:Y:S02]  /*0050*/  IMAD.U32 R4, RZ, RZ, UR4 ;  /* 0x00000004ff047e24 */ /* 0x002fe4000f8e00ff */
[----:B--2---:R-:W-:-:S07]  /*0060*/  IMAD.U32 R5, RZ, RZ, UR5 ;  /* 0x00000005ff057e24 */ /* 0x004fce000f8e00ff */
[----:B------:R-:W-:-:S07]  /*0070*/  LEPC R20, `(.L_x_0) ;  /* 0x000000001014794e */ /* 0x000fce0000000000 */
[----:B0--3--:R-:W-:Y:S05]  /*0080*/  CALL.ABS.NOINC R2 ;  /* 0x0000000002007343 */ /* 0x009fea0003c00000 */
.L_x_0:
[----:B------:R-:W-:Y:S05]  /*0090*/  EXIT ;  /* 0x000000000000794d */ /* 0x000fea0003800000 */
.L_x_1:
[----:B------:R-:W-:-:S00]  /*00a0*/  BRA `(.L_x_1) ;  /* 0xfffffffc00fc7947 */ /* 0x000fc0000383ffff */
[----:B------:R-:W-:-:S00]  /*00b0*/  NOP ;  /* 0x0000000000007918 */ /* 0x000fc00000000000 */
        /* <DEDUP_REMOVED lines=12> */
.L_x_2:


//--------------------- .nv.global.init           --------------------------
	.section	.nv.global.init,"aw",@progbits
.nv.global.init:
	.type		$str,@object
	.size		$str,(.L_0 - $str)
$str:
        /*0000*/ 	.byte	0x48, 0x65, 0x6c, 0x6c, 0x6f, 0x20, 0x77, 0x6f, 0x72, 0x6c, 0x64, 0x21, 0x0a, 0x00
.L_0:


//--------------------- .nv.shared.reserved.0     --------------------------
	.section	.nv.shared.reserved.0,"aw",@nobits
	.weak		__nv_reservedSMEM_offset_0_alias
	.size		__nv_reservedSMEM_offset_0_alias, 0, 64
	.other		__nv_reservedSMEM_offset_0_alias,@"STO_CUDA_RESERVED_SHARED STV_DEFAULT"
__nv_reservedSMEM_offset_0_alias:
	.zero		0
	.zero		64


//--------------------- .nv.constant0._Z6kernelv  --------------------------
	.section	.nv.constant0._Z6kernelv,"a",@progbits
	.sectionflags	@""
	.align	4
.nv.constant0._Z6kernelv:
	.zero		896


//--------------------- SYMBOLS --------------------------

	.type		.nv.reservedSmem.offset0,@object
	.size		.nv.reservedSmem.offset0,0x4
	.type		vprintf,@function
